	.headerflags	@"EF_CUDA_TEXMODE_UNIFIED EF_CUDA_64BIT_ADDRESS EF_CUDA_ACCELERATORS EF_CUDA_SM90 EF_CUDA_VIRTUAL_SM(EF_CUDA_SM90)"
	.elftype	@"ET_EXEC"


//--------------------- .nv.info                  --------------------------
	.section	.nv.info,"",@"SHT_CUDA_INFO"
	.align	4


	//----- nvinfo : EIATTR_REGCOUNT
	.align		4
        /*0000*/ 	.byte	0x04, 0x2f
        /*0002*/ 	.short	(.L_1 - .L_0)
	.align		4
.L_0:
        /*0004*/ 	.word	index@(triton_poi_fused_mean_native_group_norm_relu_55)
        /*0008*/ 	.word	0x0000001c


	//----- nvinfo : EIATTR_MIN_STACK_SIZE
	.align		4
.L_1:
        /*000c*/ 	.byte	0x04, 0x12
        /*000e*/ 	.short	(.L_3 - .L_2)
	.align		4
.L_2:
        /*0010*/ 	.word	index@(triton_poi_fused_mean_native_group_norm_relu_55)
        /*0014*/ 	.word	0x00000000


	//----- nvinfo : EIATTR_FRAME_SIZE
	.align		4
.L_3:
        /*0018*/ 	.byte	0x04, 0x11
        /*001a*/ 	.short	(.L_5 - .L_4)
	.align		4
.L_4:
        /*001c*/ 	.word	index@(triton_poi_fused_mean_native_group_norm_relu_55)
        /*0020*/ 	.word	0x00000000


	//----- nvinfo : EIATTR_MIN_STACK_SIZE
	.align		4
.L_5:
        /*0024*/ 	.byte	0x04, 0x12
        /*0026*/ 	.short	(.L_7 - .L_6)
	.align		4
.L_6:
        /*0028*/ 	.word	index@(triton_poi_fused_mean_native_group_norm_relu_55)
        /*002c*/ 	.word	0x00000000
.L_7:


//--------------------- .nv.info.triton_poi_fused_mean_native_group_norm_relu_55 --------------------------
	.section	.nv.info.triton_poi_fused_mean_native_group_norm_relu_55,"",@"SHT_CUDA_INFO"
	.sectionflags	@""
	.align	4


	//----- nvinfo : EIATTR_CUDA_API_VERSION
	.align		4
        /*0000*/ 	.byte	0x04, 0x37
        /*0002*/ 	.short	(.L_9 - .L_8)
.L_8:
        /*0004*/ 	.word	0x0000007c


	//----- nvinfo : EIATTR_KPARAM_INFO
	.align		4
.L_9:
        /*0008*/ 	.byte	0x04, 0x17
        /*000a*/ 	.short	(.L_11 - .L_10)
.L_10:
        /*000c*/ 	.word	0x00000000
        /*0010*/ 	.short	0x0006
        /*0012*/ 	.short	0x0030
        /*0014*/ 	.byte	0x00, 0xf0, 0x11, 0x00


	//----- nvinfo : EIATTR_KPARAM_INFO
	.align		4
.L_11:
        /*0018*/ 	.byte	0x04, 0x17
        /*001a*/ 	.short	(.L_13 - .L_12)
.L_12:
        /*001c*/ 	.word	0x00000000
        /*0020*/ 	.short	0x0005
        /*0022*/ 	.short	0x0028
        /*0024*/ 	.byte	0x00, 0xf4, 0x21, 0x00


	//----- nvinfo : EIATTR_KPARAM_INFO
	.align		4
.L_13:
        /*0028*/ 	.byte	0x04, 0x17
        /*002a*/ 	.short	(.L_15 - .L_14)
.L_14:
        /*002c*/ 	.word	0x00000000
        /*0030*/ 	.short	0x0004
        /*0032*/ 	.short	0x0020
        /*0034*/ 	.byte	0x00, 0xf4, 0x21, 0x00


	//----- nvinfo : EIATTR_KPARAM_INFO
	.align		4
.L_15:
        /*0038*/ 	.byte	0x04, 0x17
        /*003a*/ 	.short	(.L_17 - .L_16)
.L_16:
        /*003c*/ 	.word	0x00000000
        /*0040*/ 	.short	0x0003
        /*0042*/ 	.short	0x0018
        /*0044*/ 	.byte	0x00, 0xf4, 0x21, 0x00


	//----- nvinfo : EIATTR_KPARAM_INFO
	.align		4
.L_17:
        /*0048*/ 	.byte	0x04, 0x17
        /*004a*/ 	.short	(.L_19 - .L_18)
.L_18:
        /*004c*/ 	.word	0x00000000
        /*0050*/ 	.short	0x0002
        /*0052*/ 	.short	0x0010
        /*0054*/ 	.byte	0x00, 0xf4, 0x21, 0x00


	//----- nvinfo : EIATTR_KPARAM_INFO
	.align		4
.L_19:
        /*0058*/ 	.byte	0x04, 0x17
        /*005a*/ 	.short	(.L_21 - .L_20)
.L_20:
        /*005c*/ 	.word	0x00000000
        /*0060*/ 	.short	0x0001
        /*0062*/ 	.short	0x0008
        /*0064*/ 	.byte	0x00, 0xf4, 0x21, 0x00


	//----- nvinfo : EIATTR_KPARAM_INFO
	.align		4
.L_21:
        /*0068*/ 	.byte	0x04, 0x17
        /*006a*/ 	.short	(.L_23 - .L_22)
.L_22:
        /*006c*/ 	.word	0x00000000
        /*0070*/ 	.short	0x0000
        /*0072*/ 	.short	0x0000
        /*0074*/ 	.byte	0x00, 0xf4, 0x21, 0x00


	//----- nvinfo : EIATTR_SPARSE_MMA_MASK
	.align		4
.L_23:
        /*0078*/ 	.byte	0x03, 0x50
        /*007a*/ 	.short	0x0000


	//----- nvinfo : EIATTR_MAXREG_COUNT
	.align		4
        /*007c*/ 	.byte	0x03, 0x1b
        /*007e*/ 	.short	0x00ff


	//----- nvinfo : EIATTR_EXIT_INSTR_OFFSETS
	.align		4
        /*0080*/ 	.byte	0x04, 0x1c
        /*0082*/ 	.short	(.L_25 - .L_24)


	//   ....[0]....
.L_24:
        /*0084*/ 	.word	0x000005d0


	//----- nvinfo : EIATTR_REQNTID
	.align		4
.L_25:
        /*0088*/ 	.byte	0x04, 0x10
        /*008a*/ 	.short	(.L_27 - .L_26)
.L_26:
        /*008c*/ 	.word	0x00000080
        /*0090*/ 	.word	0x00000001
        /*0094*/ 	.word	0x00000001


	//----- nvinfo : EIATTR_CBANK_PARAM_SIZE
	.align		4
.L_27:
        /*0098*/ 	.byte	0x03, 0x19
        /*009a*/ 	.short	0x0034


	//----- nvinfo : EIATTR_PARAM_CBANK
	.align		4
        /*009c*/ 	.byte	0x04, 0x0a
        /*009e*/ 	.short	(.L_29 - .L_28)
	.align		4
.L_28:
        /*00a0*/ 	.word	index@(.nv.constant0.triton_poi_fused_mean_native_group_norm_relu_55)
        /*00a4*/ 	.short	0x0210
        /*00a6*/ 	.short	0x0034


	//----- nvinfo : EIATTR_SW_WAR
	.align		4
.L_29:
        /*00a8*/ 	.byte	0x04, 0x36
        /*00aa*/ 	.short	(.L_31 - .L_30)
.L_30:
        /*00ac*/ 	.word	0x00000008
.L_31:


//--------------------- .nv.callgraph             --------------------------
	.section	.nv.callgraph,"",@"SHT_CUDA_CALLGRAPH"
	.align	4
	.sectionentsize	8
	.align		4
        /*0000*/ 	.word	0x00000000
	.align		4
        /*0004*/ 	.word	0xffffffff
	.align		4
        /*0008*/ 	.word	0x00000000
	.align		4
        /*000c*/ 	.word	0xfffffffe
	.align		4
        /*0010*/ 	.word	0x00000000
	.align		4
        /*0014*/ 	.word	0xfffffffd
	.align		4
        /*0018*/ 	.word	0x00000000
	.align		4
        /*001c*/ 	.word	0xfffffffc


//--------------------- .text.triton_poi_fused_mean_native_group_norm_relu_55 --------------------------
	.section	.text.triton_poi_fused_mean_native_group_norm_relu_55,"ax",@progbits
	.align	128
        .global         triton_poi_fused_mean_native_group_norm_relu_55
        .type           triton_poi_fused_mean_native_group_norm_relu_55,@function
        .size           triton_poi_fused_mean_native_group_norm_relu_55,(.L_x_1 - triton_poi_fused_mean_native_group_norm_relu_55)
        .other          triton_poi_fused_mean_native_group_norm_relu_55,@"STO_CUDA_ENTRY STV_DEFAULT"
triton_poi_fused_mean_native_group_norm_relu_55:
.text.triton_poi_fused_mean_native_group_norm_relu_55:
[----:B------:R-:W-:Y:S01]  /*0000*/  LDC R1, c[0x0][0x28] ;  /* 0x00000a00ff017b82 */ /* 0x000fe20000000800 */
[----:B------:R-:W1:Y:S07]  /*0010*/  S2R R0, SR_TID.X ;  /* 0x0000000000007919 */ /* 0x000e6e0000002100 */
[----:B------:R-:W2:Y:S01]  /*0020*/  LDC.64 R8, c[0x0][0x218] ;  /* 0x00008600ff087b82 */ /* 0x000ea20000000a00 */
[----:B------:R-:W-:Y:S01]  /*0030*/  ULDC.64 UR4, c[0x0][0x208] ;  /* 0x0000820000047ab9 */ /* 0x000fe20000000a00 */
[----:B------:R-:W3:Y:S06]  /*0040*/  S2R R3, SR_CTAID.X ;  /* 0x0000000000037919 */ /* 0x000eec0000002500 */
[----:B------:R-:W4:Y:S08]  /*0050*/  LDC.64 R10, c[0x0][0x210] ;  /* 0x00008400ff0a7b82 */ /* 0x000f300000000a00 */
[----:B------:R-:W5:Y:S01]  /*0060*/  LDC.64 R16, c[0x0][0x220] ;  /* 0x00008800ff107b82 */ /* 0x000f620000000a00 */
[----:B-1----:R-:W-:-:S04]  /*0070*/  SHF.L.U32 R0, R0, 0x1, RZ ;  /* 0x0000000100007819 */ /* 0x002fc800000006ff */
[----:B------:R-:W-:Y:S02]  /*0080*/  LOP3.LUT R0, R0, 0xfe, RZ, 0xc0, !PT ;  /* 0x000000fe00007812 */ /* 0x000fe400078ec0ff */
[----:B---3--:R-:W-:Y:S02]  /*0090*/  SHF.R.S32.HI R5, RZ, 0x17, R3 ;  /* 0x00000017ff057819 */ /* 0x008fe40000011403 */
[----:B------:R-:W-:Y:S02]  /*00a0*/  LEA R0, R3, R0, 0x8 ;  /* 0x0000000003007211 */ /* 0x000fe400078e40ff */
[----:B------:R-:W-:Y:S02]  /*00b0*/  SGXT R5, R5, 0x1 ;  /* 0x000000010505781a */ /* 0x000fe40000000200 */
[----:B------:R-:W-:Y:S02]  /*00c0*/  SHF.R.S32.HI R3, RZ, 0x1f, R0 ;  /* 0x0000001fff037819 */ /* 0x000fe40000011400 */
[----:B------:R-:W-:-:S02]  /*00d0*/  LEA.HI R2, R5, R0, RZ, 0x8 ;  /* 0x0000000005027211 */ /* 0x000fc400078f40ff */
[----:B------:R-:W-:Y:S01]  /*00e0*/  LEA.HI R3, R3, R0, RZ, 0xd ;  /* 0x0000000003037211 */ /* 0x000fe200078f68ff */
[----:B------:R-:W1:Y:S01]  /*00f0*/  LDC.64 R4, c[0x0][0x228] ;  /* 0x00008a00ff047b82 */ /* 0x000e620000000a00 */
[----:B------:R-:W-:Y:S02]  /*0100*/  SHF.R.S32.HI R15, RZ, 0x8, R2 ;  /* 0x00000008ff0f7819 */ /* 0x000fe40000011402 */
[C---:B------:R-:W-:Y:S02]  /*0110*/  LOP3.LUT R7, R3.reuse, 0xffffe000, RZ, 0xc0, !PT ;  /* 0xffffe00003077812 */ /* 0x040fe400078ec0ff */
[----:B------:R-:W-:Y:S01]  /*0120*/  SHF.L.U32 R3, R3, 0x2, RZ ;  /* 0x0000000203037819 */ /* 0x000fe200000006ff */
[----:B--2---:R-:W-:Y:S01]  /*0130*/  IMAD.WIDE R18, R15, 0x4, R8 ;  /* 0x000000040f127825 */ /* 0x004fe200078e0208 */
[----:B------:R-:W-:Y:S02]  /*0140*/  IADD3 R7, R0, -R7, RZ ;  /* 0x8000000700077210 */ /* 0x000fe40007ffe0ff */
[----:B------:R-:W-:-:S02]  /*0150*/  LOP3.LUT R6, R3, 0xffff8000, RZ, 0xc0, !PT ;  /* 0xffff800003067812 */ /* 0x000fc400078ec0ff */
[----:B------:R-:W2:Y:S02]  /*0160*/  LDC.64 R2, c[0x0][0x230] ;  /* 0x00008c00ff027b82 */ /* 0x000ea40000000a00 */
[----:B------:R-:W-:Y:S01]  /*0170*/  IADD3 R13, R7, R6, RZ ;  /* 0x00000006070d7210 */ /* 0x000fe20007ffe0ff */
[----:B-----5:R-:W-:Y:S01]  /*0180*/  IMAD.WIDE R16, R15, 0x4, R16 ;  /* 0x000000040f107825 */ /* 0x020fe200078e0210 */
[----:B------:R1:W3:Y:S02]  /*0190*/  LDG.E.EL R6, desc[UR4][R18.64] ;  /* 0x0000000412067981 */ /* 0x0002e4000c2e1900 */
[----:B------:R-:W-:Y:S02]  /*01a0*/  IADD3 R21, R13, 0x2000, RZ ;  /* 0x000020000d157810 */ /* 0x000fe40007ffe0ff */
[----:B------:R-:W-:Y:S01]  /*01b0*/  IADD3 R23, R13, 0x4000, RZ ;  /* 0x000040000d177810 */ /* 0x000fe20007ffe0ff */
[--C-:B----4-:R-:W-:Y:S01]  /*01c0*/  IMAD.WIDE R8, R13, 0x4, R10.reuse ;  /* 0x000000040d087825 */ /* 0x110fe200078e020a */
[----:B------:R-:W-:Y:S01]  /*01d0*/  IADD3 R25, R13, 0x6000, RZ ;  /* 0x000060000d197810 */ /* 0x000fe20007ffe0ff */
[----:B------:R4:W5:Y:S02]  /*01e0*/  LDG.E.EL R16, desc[UR4][R16.64] ;  /* 0x0000000410107981 */ /* 0x000964000c2e1900 */
[----:B------:R-:W-:-:S02]  /*01f0*/  IMAD.WIDE R12, R21, 0x4, R10 ;  /* 0x00000004150c7825 */ /* 0x000fc400078e020a */
[----:B------:R-:W3:Y:S02]  /*0200*/  LDG.E.64 R8, desc[UR4][R8.64] ;  /* 0x0000000408087981 */ /* 0x000ee4000c1e1b00 */
[--C-:B------:R-:W-:Y:S02]  /*0210*/  IMAD.WIDE R14, R23, 0x4, R10.reuse ;  /* 0x00000004170e7825 */ /* 0x100fe400078e020a */
[----:B------:R-:W4:Y:S02]  /*0220*/  LDG.E.64 R12, desc[UR4][R12.64] ;  /* 0x000000040c0c7981 */ /* 0x000f24000c1e1b00 */
[----:B------:R-:W-:Y:S02]  /*0230*/  IMAD.WIDE R10, R25, 0x4, R10 ;  /* 0x00000004190a7825 */ /* 0x000fe400078e020a */
[----:B------:R-:W5:Y:S02]  /*0240*/  LDG.E.64 R14, desc[UR4][R14.64] ;  /* 0x000000040e0e7981 */ /* 0x000f64000c1e1b00 */
[----:B-1----:R-:W-:-:S02]  /*0250*/  IMAD.WIDE R18, R7, 0x4, R4 ;  /* 0x0000000407127825 */ /* 0x002fc400078e0204 */
[----:B------:R-:W5:Y:S02]  /*0260*/  LDG.E.64 R10, desc[UR4][R10.64] ;  /* 0x000000040a0a7981 */ /* 0x000f64000c1e1b00 */
[----:B--2---:R-:W-:Y:S02]  /*0270*/  IMAD.WIDE R4, R7, 0x4, R2 ;  /* 0x0000000407047825 */ /* 0x004fe400078e0202 */
[----:B------:R-:W2:Y:S04]  /*0280*/  LDG.E.EL.64 R2, desc[UR4][R18.64] ;  /* 0x0000000412027981 */ /* 0x000ea8000c2e1b00 */
[----:B------:R-:W2:Y:S01]  /*0290*/  LDG.E.EL.64 R4, desc[UR4][R4.64] ;  /* 0x0000000404047981 */ /* 0x000ea2000c2e1b00 */
[--C-:B---3--:R-:W-:Y:S01]  /*02a0*/  FADD R7, R8, -R6.reuse ;  /* 0x8000000608077221 */ /* 0x108fe20000000000 */
[----:B------:R-:W-:Y:S01]  /*02b0*/  FADD R9, R9, -R6 ;  /* 0x8000000609097221 */ /* 0x000fe20000000000 */
[C---:B----4-:R-:W-:Y:S01]  /*02c0*/  FADD R13, -R6.reuse, R13 ;  /* 0x0000000d060d7221 */ /* 0x050fe20000000100 */
[C---:B------:R-:W-:Y:S01]  /*02d0*/  FADD R21, -R6.reuse, R12 ;  /* 0x0000000c06157221 */ /* 0x040fe20000000100 */
[C---:B-----5:R-:W-:Y:S01]  /*02e0*/  FADD R23, -R6.reuse, R14 ;  /* 0x0000000e06177221 */ /* 0x060fe20000000100 */
[C---:B------:R-:W-:Y:S01]  /*02f0*/  FADD R15, -R6.reuse, R15 ;  /* 0x0000000f060f7221 */ /* 0x040fe20000000100 */
[C---:B------:R-:W-:Y:S01]  /*0300*/  FADD R17, -R6.reuse, R10 ;  /* 0x0000000a06117221 */ /* 0x040fe20000000100 */
[----:B------:R-:W-:Y:S01]  /*0310*/  FADD R11, -R6, R11 ;  /* 0x0000000b060b7221 */ /* 0x000fe20000000100 */
[C---:B------:R-:W-:Y:S01]  /*0320*/  FMUL R6, R16.reuse, R13 ;  /* 0x0000000d10067220 */ /* 0x040fe20000400000 */
[C---:B------:R-:W-:Y:S01]  /*0330*/  FMUL R8, R16.reuse, R9 ;  /* 0x0000000910087220 */ /* 0x040fe20000400000 */
[----:B------:R-:W-:-:S02]  /*0340*/  FMUL R7, R16, R7 ;  /* 0x0000000710077220 */ /* 0x000fc40000400000 */
[C-C-:B--2---:R-:W-:Y:S01]  /*0350*/  FFMA R6, R3.reuse, R6, R5.reuse ;  /* 0x0000000603067223 */ /* 0x144fe20000000005 */
[C---:B------:R-:W-:Y:S01]  /*0360*/  FMUL R21, R16.reuse, R21 ;  /* 0x0000001510157220 */ /* 0x040fe20000400000 */
[C-C-:B------:R-:W-:Y:S01]  /*0370*/  FFMA R12, R3.reuse, R8, R5.reuse ;  /* 0x00000008030c7223 */ /* 0x140fe20000000005 */
[----:B------:R-:W-:Y:S02]  /*0380*/  FMUL R10, R16, R15 ;  /* 0x0000000f100a7220 */ /* 0x000fe40000400000 */
[----:B------:R-:W-:Y:S01]  /*0390*/  FSETP.GEU.AND P0, PT, R6, RZ, PT ;  /* 0x000000ff0600720b */ /* 0x000fe20003f0e000 */
[C---:B------:R-:W-:Y:S01]  /*03a0*/  FMUL R23, R16.reuse, R23 ;  /* 0x0000001710177220 */ /* 0x040fe20000400000 */
[----:B------:R-:W-:Y:S01]  /*03b0*/  FMUL R8, R16, R11 ;  /* 0x0000000b10087220 */ /* 0x000fe20000400000 */
[C-C-:B------:R-:W-:Y:S01]  /*03c0*/  FFMA R9, R2.reuse, R7, R4.reuse ;  /* 0x0000000702097223 */ /* 0x140fe20000000004 */
[--C-:B------:R-:W-:Y:S01]  /*03d0*/  FFMA R21, R2, R21, R4.reuse ;  /* 0x0000001502157223 */ /* 0x100fe20000000004 */
[----:B------:R-:W-:Y:S01]  /*03e0*/  FSEL R11, R6, RZ, P0 ;  /* 0x000000ff060b7208 */ /* 0x000fe20000000000 */
[----:B------:R-:W-:Y:S01]  /*03f0*/  FFMA R10, R3, R10, R5 ;  /* 0x0000000a030a7223 */ /* 0x000fe20000000005 */
[----:B------:R-:W1:Y:S01]  /*0400*/  LDC.64 R6, c[0x0][0x238] ;  /* 0x00008e00ff067b82 */ /* 0x000e620000000a00 */
[----:B------:R-:W-:Y:S01]  /*0410*/  FSETP.GEU.AND P1, PT, R12, RZ, PT ;  /* 0x000000ff0c00720b */ /* 0x000fe20003f2e000 */
[----:B------:R-:W-:Y:S01]  /*0420*/  FMUL R17, R16, R17 ;  /* 0x0000001110117220 */ /* 0x000fe20000400000 */
[----:B------:R-:W-:Y:S01]  /*0430*/  FFMA R23, R2, R23, R4 ;  /* 0x0000001702177223 */ /* 0x000fe20000000004 */
[----:B------:R-:W-:-:S02]  /*0440*/  FSETP.GEU.AND P3, PT, R9, RZ, PT ;  /* 0x000000ff0900720b */ /* 0x000fc40003f6e000 */
[----:B------:R-:W-:Y:S01]  /*0450*/  FSETP.GEU.AND P2, PT, R21, RZ, PT ;  /* 0x000000ff1500720b */ /* 0x000fe20003f4e000 */
[----:B------:R-:W-:Y:S01]  /*0460*/  FFMA R17, R2, R17, R4 ;  /* 0x0000001102117223 */ /* 0x000fe20000000004 */
[----:B------:R-:W-:Y:S01]  /*0470*/  FSEL R12, R12, RZ, P1 ;  /* 0x000000ff0c0c7208 */ /* 0x000fe20000800000 */
[----:B------:R-:W-:Y:S01]  /*0480*/  FFMA R8, R3, R8, R5 ;  /* 0x0000000803087223 */ /* 0x000fe20000000005 */
[----:B------:R-:W-:Y:S02]  /*0490*/  FSETP.GEU.AND P1, PT, R10, RZ, PT ;  /* 0x000000ff0a00720b */ /* 0x000fe40003f2e000 */
[----:B------:R-:W-:Y:S02]  /*04a0*/  FSETP.GEU.AND P0, PT, R23, RZ, PT ;  /* 0x000000ff1700720b */ /* 0x000fe40003f0e000 */
[----:B------:R-:W-:Y:S02]  /*04b0*/  FSEL R9, R9, RZ, P3 ;  /* 0x000000ff09097208 */ /* 0x000fe40001800000 */
[----:B------:R-:W-:-:S02]  /*04c0*/  FSEL R2, R21, RZ, P2 ;  /* 0x000000ff15027208 */ /* 0x000fc40001000000 */
[----:B------:R-:W-:Y:S01]  /*04d0*/  FSEL R10, R10, RZ, P1 ;  /* 0x000000ff0a0a7208 */ /* 0x000fe20000800000 */
[----:B------:R-:W-:Y:S01]  /*04e0*/  FADD R11, R12, R11 ;  /* 0x0000000b0c0b7221 */ /* 0x000fe20000000000 */
[C---:B------:R-:W-:Y:S01]  /*04f0*/  FSETP.GEU.AND P1, PT, R8.reuse, RZ, PT ;  /* 0x000000ff0800720b */ /* 0x040fe20003f2e000 */
[----:B------:R-:W-:Y:S01]  /*0500*/  FADD R2, R9, R2 ;  /* 0x0000000209027221 */ /* 0x000fe20000000000 */
[----:B------:R-:W-:Y:S02]  /*0510*/  FSETP.GEU.AND P2, PT, R17, RZ, PT ;  /* 0x000000ff1100720b */ /* 0x000fe40003f4e000 */
[----:B------:R-:W-:Y:S01]  /*0520*/  FSEL R23, R23, RZ, P0 ;  /* 0x000000ff17177208 */ /* 0x000fe20000000000 */
[----:B------:R-:W-:Y:S01]  /*0530*/  FADD R10, R11, R10 ;  /* 0x0000000a0b0a7221 */ /* 0x000fe20000000000 */
[----:B------:R-:W-:Y:S02]  /*0540*/  FSEL R3, R8, RZ, P1 ;  /* 0x000000ff08037208 */ /* 0x000fe40000800000 */
[----:B------:R-:W-:Y:S01]  /*0550*/  FSEL R17, R17, RZ, P2 ;  /* 0x000000ff11117208 */ /* 0x000fe20001000000 */
[----:B------:R-:W-:-:S02]  /*0560*/  FADD R2, R2, R23 ;  /* 0x0000001702027221 */ /* 0x000fc40000000000 */
[----:B------:R-:W-:Y:S02]  /*0570*/  FADD R3, R10, R3 ;  /* 0x000000030a037221 */ /* 0x000fe40000000000 */
[----:B------:R-:W-:Y:S01]  /*0580*/  FADD R2, R2, R17 ;  /* 0x0000001102027221 */ /* 0x000fe20000000000 */
[----:B-1----:R-:W-:-:S04]  /*0590*/  IMAD.WIDE R6, R0, 0x4, R6 ;  /* 0x0000000400067825 */ /* 0x002fc800078e0206 */
[----:B------:R-:W-:Y:S01]  /*05a0*/  FMUL R3, R3, 0.25 ;  /* 0x3e80000003037820 */ /* 0x000fe20000400000 */
[----:B------:R-:W-:-:S05]  /*05b0*/  FMUL R2, R2, 0.25 ;  /* 0x3e80000002027820 */ /* 0x000fca0000400000 */
[----:B------:R-:W-:Y:S01]  /*05c0*/  STG.E.64 desc[UR4][R6.64], R2 ;  /* 0x0000000206007986 */ /* 0x000fe2000c101b04 */
[----:B------:R-:W-:Y:S05]  /*05d0*/  EXIT ;  /* 0x000000000000794d */ /* 0x000fea0003800000 */
.L_x_0:
[----:B------:R-:W-:-:S00]  /*05e0*/  BRA `(.L_x_0) ;  /* 0xfffffffc00fc7947 */ /* 0x000fc0000383ffff */
[----:B------:R-:W-:-:S00]  /*05f0*/  NOP ;  /* 0x0000000000007918 */ /* 0x000fc00000000000 */
        /* <DEDUP_REMOVED lines=8> */
.L_x_1:


//--------------------- .nv.constant0.triton_poi_fused_mean_native_group_norm_relu_55 --------------------------
	.section	.nv.constant0.triton_poi_fused_mean_native_group_norm_relu_55,"a",@progbits
	.sectionflags	@""
	.align	4
.nv.constant0.triton_poi_fused_mean_native_group_norm_relu_55:
	.zero		580
